//
// Generated by NVIDIA NVVM Compiler
//
// Compiler Build ID: CL-36424714
// Cuda compilation tools, release 13.0, V13.0.88
// Based on NVVM 20.0.0
//

.version 9.0
.target sm_100
.address_size 64

	// .globl	_Z8paralleliPiS_i

.visible .entry _Z8paralleliPiS_i(
	.param .u32 _Z8paralleliPiS_i_param_0,
	.param .u64 .ptr .align 1 _Z8paralleliPiS_i_param_1,
	.param .u64 .ptr .align 1 _Z8paralleliPiS_i_param_2,
	.param .u32 _Z8paralleliPiS_i_param_3
)
{
	.reg .pred 	%p<2>;
	.reg .b32 	%r<8>;
	.reg .b64 	%rd<9>;

	ld.param.u32 	%r2, [_Z8paralleliPiS_i_param_0];
	ld.param.u64 	%rd1, [_Z8paralleliPiS_i_param_1];
	ld.param.u64 	%rd2, [_Z8paralleliPiS_i_param_2];
	mov.u32 	%r3, %ctaid.x;
	mov.u32 	%r4, %ntid.x;
	mov.u32 	%r5, %tid.x;
	mad.lo.s32 	%r1, %r3, %r4, %r5;
	setp.ge.s32 	%p1, %r1, %r2;
	@%p1 bra 	$L__BB0_2;
	cvta.to.global.u64 	%rd3, %rd1;
	cvta.to.global.u64 	%rd4, %rd2;
	mul.wide.s32 	%rd5, %r1, 4;
	add.s64 	%rd6, %rd3, %rd5;
	ld.global.u32 	%r6, [%rd6];
	mul.wide.s32 	%rd7, %r6, 4;
	add.s64 	%rd8, %rd4, %rd7;
	atom.global.add.u32 	%r7, [%rd8], 1;
$L__BB0_2:
	bar.sync 	0;
	ret;

}
	// .globl	_Z14nestedparalleliPiS_i
.visible .entry _Z14nestedparalleliPiS_i(
	.param .u32 _Z14nestedparalleliPiS_i_param_0,
	.param .u64 .ptr .align 1 _Z14nestedparalleliPiS_i_param_1,
	.param .u64 .ptr .align 1 _Z14nestedparalleliPiS_i_param_2,
	.param .u32 _Z14nestedparalleliPiS_i_param_3
)
{
	.reg .pred 	%p<6>;
	.reg .b32 	%r<13>;
	.reg .b64 	%rd<16>;

	ld.param.u32 	%r2, [_Z14nestedparalleliPiS_i_param_0];
	ld.param.u64 	%rd3, [_Z14nestedparalleliPiS_i_param_1];
	ld.param.u64 	%rd4, [_Z14nestedparalleliPiS_i_param_2];
	ld.param.u32 	%r3, [_Z14nestedparalleliPiS_i_param_3];
	cvta.to.global.u64 	%rd1, %rd3;
	cvta.to.global.u64 	%rd2, %rd4;
	mov.u32 	%r4, %ctaid.x;
	mov.u32 	%r5, %ntid.x;
	mov.u32 	%r6, %tid.x;
	mad.lo.s32 	%r1, %r4, %r5, %r6;
	setp.gt.s32 	%p1, %r1, %r2;
	setp.eq.s32 	%p2, %r1, 0;
	or.pred  	%p3, %p1, %p2;
	@%p3 bra 	$L__BB1_4;
	setp.ge.s32 	%p4, %r1, %r3;
	@%p4 bra 	$L__BB1_3;
	mul.wide.s32 	%rd10, %r1, 4;
	add.s64 	%rd11, %rd2, %rd10;
	ld.global.u32 	%r11, [%rd11];
	add.s64 	%rd12, %rd1, %rd10;
	st.global.u32 	[%rd12], %r11;
	bra.uni 	$L__BB1_4;
$L__BB1_3:
	mul.wide.s32 	%rd5, %r1, 4;
	add.s64 	%rd6, %rd2, %rd5;
	ld.global.u32 	%r7, [%rd6];
	sub.s32 	%r8, %r1, %r3;
	mul.wide.s32 	%rd7, %r8, 4;
	add.s64 	%rd8, %rd2, %rd7;
	ld.global.u32 	%r9, [%rd8];
	add.s32 	%r10, %r9, %r7;
	add.s64 	%rd9, %rd1, %rd5;
	st.global.u32 	[%rd9], %r10;
$L__BB1_4:
	bar.sync 	0;
	setp.gt.s32 	%p5, %r1, %r2;
	@%p5 bra 	$L__BB1_6;
	mul.wide.s32 	%rd13, %r1, 4;
	add.s64 	%rd14, %rd1, %rd13;
	ld.global.u32 	%r12, [%rd14];
	add.s64 	%rd15, %rd2, %rd13;
	st.global.u32 	[%rd15], %r12;
$L__BB1_6:
	bar.sync 	0;
	ret;

}


// ===== COMPILED SASS (sm_100) =====

	.target	sm_100

	.elftype	@"ET_EXEC"


//--------------------- .note.nv.tkinfo           --------------------------
	.section	.note.nv.tkinfo,"",@"SHT_NOTE"
	.sectionflags	@"SHF_NOTE_NV_TKINFO"
	.tkinfo
        /*0018*/ 	.word	0x00000002
        /*0030*/ 	.string	""
        /*0030*/ 	.string	"ptxas"
        /*0030*/ 	.string	"Cuda compilation tools, release 13.0, V13.0.88"
        /*0030*/ 	.string	"Build cuda_13.0.r13.0/compiler.36424714_0"
        /*0030*/ 	.string	"-arch sm_100 -m 64 "



//--------------------- .note.nv.cuinfo           --------------------------
	.section	.note.nv.cuinfo,"",@"SHT_NOTE"
	.sectionflags	@"SHF_NOTE_NV_CUINFO"
        /*0018*/ 	.short	0x0002
        /*001a*/ 	.short	0x0064
        /*001c*/ 	.short	0x0082
	.zero		2


//--------------------- .nv.info                  --------------------------
	.section	.nv.info,"",@"SHT_CUDA_INFO"
	.align	4


	//----- nvinfo : EIATTR_REGCOUNT
	.align		4
        /*0000*/ 	.byte	0x04, 0x2f
        /*0002*/ 	.short	(.L_1 - .L_0)
	.align		4
.L_0:
        /*0004*/ 	.word	index@(_Z8paralleliPiS_i)
        /*0008*/ 	.word	0x0000000a


	//----- nvinfo : EIATTR_FRAME_SIZE
	.align		4
.L_1:
        /*000c*/ 	.byte	0x04, 0x11
        /*000e*/ 	.short	(.L_3 - .L_2)
	.align		4
.L_2:
        /*0010*/ 	.word	index@(_Z8paralleliPiS_i)
        /*0014*/ 	.word	0x00000000


	//----- nvinfo : EIATTR_REGCOUNT
	.align		4
.L_3:
        /*0018*/ 	.byte	0x04, 0x2f
        /*001a*/ 	.short	(.L_5 - .L_4)
	.align		4
.L_4:
        /*001c*/ 	.word	index@(_Z14nestedparalleliPiS_i)
        /*0020*/ 	.word	0x00000010


	//----- nvinfo : EIATTR_FRAME_SIZE
	.align		4
.L_5:
        /*0024*/ 	.byte	0x04, 0x11
        /*0026*/ 	.short	(.L_7 - .L_6)
	.align		4
.L_6:
        /*0028*/ 	.word	index@(_Z14nestedparalleliPiS_i)
        /*002c*/ 	.word	0x00000000


	//----- nvinfo : EIATTR_MIN_STACK_SIZE
	.align		4
.L_7:
        /*0030*/ 	.byte	0x04, 0x12
        /*0032*/ 	.short	(.L_9 - .L_8)
	.align		4
.L_8:
        /*0034*/ 	.word	index@(_Z14nestedparalleliPiS_i)
        /*0038*/ 	.word	0x00000000


	//----- nvinfo : EIATTR_MIN_STACK_SIZE
	.align		4
.L_9:
        /*003c*/ 	.byte	0x04, 0x12
        /*003e*/ 	.short	(.L_11 - .L_10)
	.align		4
.L_10:
        /*0040*/ 	.word	index@(_Z8paralleliPiS_i)
        /*0044*/ 	.word	0x00000000
.L_11:


//--------------------- .nv.compat                --------------------------
	.section	.nv.compat,"",@"SHT_CUDA_COMPAT_INFO"
	.align	4
        /*0000*/ 	.byte	0x02, 0x09, 0x00, 0x00, 0x02, 0x02, 0x01, 0x00, 0x02, 0x05, 0x05, 0x00, 0x03, 0x07, 0x01, 0x01
        /*0010*/ 	.byte	0x02, 0x03, 0x00, 0x00, 0x02, 0x06, 0x01, 0x00, 0x04, 0x0b, 0x08, 0x00, 0x09, 0x00, 0x00, 0x00
        /*0020*/ 	.byte	0x00, 0x00, 0x00, 0x00


//--------------------- .nv.info._Z14nestedparalleliPiS_i --------------------------
	.section	.nv.info._Z14nestedparalleliPiS_i,"",@"SHT_CUDA_INFO"
	.sectionflags	@""
	.align	4


	//----- nvinfo : EIATTR_CUDA_API_VERSION
	.align		4
        /*0000*/ 	.byte	0x04, 0x37
        /*0002*/ 	.short	(.L_13 - .L_12)
.L_12:
        /*0004*/ 	.word	0x00000082


	//----- nvinfo : EIATTR_KPARAM_INFO
	.align		4
.L_13:
        /*0008*/ 	.byte	0x04, 0x17
        /*000a*/ 	.short	(.L_15 - .L_14)
.L_14:
        /*000c*/ 	.word	0x00000000
        /*0010*/ 	.short	0x0003
        /*0012*/ 	.short	0x0018
        /*0014*/ 	.byte	0x00, 0xf0, 0x11, 0x00


	//----- nvinfo : EIATTR_KPARAM_INFO
	.align		4
.L_15:
        /*0018*/ 	.byte	0x04, 0x17
        /*001a*/ 	.short	(.L_17 - .L_16)
.L_16:
        /*001c*/ 	.word	0x00000000
        /*0020*/ 	.short	0x0002
        /*0022*/ 	.short	0x0010
        /*0024*/ 	.byte	0x00, 0xf5, 0x21, 0x00


	//----- nvinfo : EIATTR_KPARAM_INFO
	.align		4
.L_17:
        /*0028*/ 	.byte	0x04, 0x17
        /*002a*/ 	.short	(.L_19 - .L_18)
.L_18:
        /*002c*/ 	.word	0x00000000
        /*0030*/ 	.short	0x0001
        /*0032*/ 	.short	0x0008
        /*0034*/ 	.byte	0x00, 0xf5, 0x21, 0x00


	//----- nvinfo : EIATTR_KPARAM_INFO
	.align		4
.L_19:
        /*0038*/ 	.byte	0x04, 0x17
        /*003a*/ 	.short	(.L_21 - .L_20)
.L_20:
        /*003c*/ 	.word	0x00000000
        /*0040*/ 	.short	0x0000
        /*0042*/ 	.short	0x0000
        /*0044*/ 	.byte	0x00, 0xf0, 0x11, 0x00


	//----- nvinfo : EIATTR_SPARSE_MMA_MASK
	.align		4
.L_21:
        /*0048*/ 	.byte	0x03, 0x50
        /*004a*/ 	.short	0x0000


	//----- nvinfo : EIATTR_MAXREG_COUNT
	.align		4
        /*004c*/ 	.byte	0x03, 0x1b
        /*004e*/ 	.short	0x00ff


	//----- nvinfo : EIATTR_NUM_BARRIERS
	.align		4
        /*0050*/ 	.byte	0x02, 0x4c
        /*0052*/ 	.byte	0x01
	.zero		1


	//----- nvinfo : EIATTR_MERCURY_ISA_VERSION
	.align		4
        /*0054*/ 	.byte	0x03, 0x5f
        /*0056*/ 	.short	0x0101


	//----- nvinfo : EIATTR_VRC_CTA_INIT_COUNT
	.align		4
        /*0058*/ 	.byte	0x02, 0x4a
	.zero		1
	.zero		1


	//----- nvinfo : EIATTR_EXIT_INSTR_OFFSETS
	.align		4
        /*005c*/ 	.byte	0x04, 0x1c
        /*005e*/ 	.short	(.L_23 - .L_22)


	//   ....[0]....
.L_22:
        /*0060*/ 	.word	0x00000260


	//----- nvinfo : EIATTR_CRS_STACK_SIZE
	.align		4
.L_23:
        /*0064*/ 	.byte	0x04, 0x1e
        /*0066*/ 	.short	(.L_25 - .L_24)
.L_24:
        /*0068*/ 	.word	0x00000000


	//----- nvinfo : EIATTR_CBANK_PARAM_SIZE
	.align		4
.L_25:
        /*006c*/ 	.byte	0x03, 0x19
        /*006e*/ 	.short	0x001c


	//----- nvinfo : EIATTR_PARAM_CBANK
	.align		4
        /*0070*/ 	.byte	0x04, 0x0a
        /*0072*/ 	.short	(.L_27 - .L_26)
	.align		4
.L_26:
        /*0074*/ 	.word	index@(.nv.constant0._Z14nestedparalleliPiS_i)
        /*0078*/ 	.short	0x0380
        /*007a*/ 	.short	0x001c


	//----- nvinfo : EIATTR_SW_WAR
	.align		4
.L_27:
        /*007c*/ 	.byte	0x04, 0x36
        /*007e*/ 	.short	(.L_29 - .L_28)
.L_28:
        /*0080*/ 	.word	0x00000008
.L_29:


//--------------------- .nv.info._Z8paralleliPiS_i --------------------------
	.section	.nv.info._Z8paralleliPiS_i,"",@"SHT_CUDA_INFO"
	.sectionflags	@""
	.align	4


	//----- nvinfo : EIATTR_CUDA_API_VERSION
	.align		4
        /*0000*/ 	.byte	0x04, 0x37
        /*0002*/ 	.short	(.L_31 - .L_30)
.L_30:
        /*0004*/ 	.word	0x00000082


	//----- nvinfo : EIATTR_KPARAM_INFO
	.align		4
.L_31:
        /*0008*/ 	.byte	0x04, 0x17
        /*000a*/ 	.short	(.L_33 - .L_32)
.L_32:
        /*000c*/ 	.word	0x00000000
        /*0010*/ 	.short	0x0003
        /*0012*/ 	.short	0x0018
        /*0014*/ 	.byte	0x00, 0xf0, 0x11, 0x00


	//----- nvinfo : EIATTR_KPARAM_INFO
	.align		4
.L_33:
        /*0018*/ 	.byte	0x04, 0x17
        /*001a*/ 	.short	(.L_35 - .L_34)
.L_34:
        /*001c*/ 	.word	0x00000000
        /*0020*/ 	.short	0x0002
        /*0022*/ 	.short	0x0010
        /*0024*/ 	.byte	0x00, 0xf5, 0x21, 0x00


	//----- nvinfo : EIATTR_KPARAM_INFO
	.align		4
.L_35:
        /*0028*/ 	.byte	0x04, 0x17
        /*002a*/ 	.short	(.L_37 - .L_36)
.L_36:
        /*002c*/ 	.word	0x00000000
        /*0030*/ 	.short	0x0001
        /*0032*/ 	.short	0x0008
        /*0034*/ 	.byte	0x00, 0xf5, 0x21, 0x00


	//----- nvinfo : EIATTR_KPARAM_INFO
	.align		4
.L_37:
        /*0038*/ 	.byte	0x04, 0x17
        /*003a*/ 	.short	(.L_39 - .L_38)
.L_38:
        /*003c*/ 	.word	0x00000000
        /*0040*/ 	.short	0x0000
        /*0042*/ 	.short	0x0000
        /*0044*/ 	.byte	0x00, 0xf0, 0x11, 0x00


	//----- nvinfo : EIATTR_SPARSE_MMA_MASK
	.align		4
.L_39:
        /*0048*/ 	.byte	0x03, 0x50
        /*004a*/ 	.short	0x0000


	//----- nvinfo : EIATTR_MAXREG_COUNT
	.align		4
        /*004c*/ 	.byte	0x03, 0x1b
        /*004e*/ 	.short	0x00ff


	//----- nvinfo : EIATTR_NUM_BARRIERS
	.align		4
        /*0050*/ 	.byte	0x02, 0x4c
        /*0052*/ 	.byte	0x01
	.zero		1


	//----- nvinfo : EIATTR_MERCURY_ISA_VERSION
	.align		4
        /*0054*/ 	.byte	0x03, 0x5f
        /*0056*/ 	.short	0x0101


	//----- nvinfo : EIATTR_VRC_CTA_INIT_COUNT
	.align		4
        /*0058*/ 	.byte	0x02, 0x4a
	.zero		1
	.zero		1


	//----- nvinfo : EIATTR_EXIT_INSTR_OFFSETS
	.align		4
        /*005c*/ 	.byte	0x04, 0x1c
        /*005e*/ 	.short	(.L_41 - .L_40)


	//   ....[0]....
.L_40:
        /*0060*/ 	.word	0x00000130


	//----- nvinfo : EIATTR_CRS_STACK_SIZE
	.align		4
.L_41:
        /*0064*/ 	.byte	0x04, 0x1e
        /*0066*/ 	.short	(.L_43 - .L_42)
.L_42:
        /*0068*/ 	.word	0x00000000


	//----- nvinfo : EIATTR_CBANK_PARAM_SIZE
	.align		4
.L_43:
        /*006c*/ 	.byte	0x03, 0x19
        /*006e*/ 	.short	0x001c


	//----- nvinfo : EIATTR_PARAM_CBANK
	.align		4
        /*0070*/ 	.byte	0x04, 0x0a
        /*0072*/ 	.short	(.L_45 - .L_44)
	.align		4
.L_44:
        /*0074*/ 	.word	index@(.nv.constant0._Z8paralleliPiS_i)
        /*0078*/ 	.short	0x0380
        /*007a*/ 	.short	0x001c


	//----- nvinfo : EIATTR_SW_WAR
	.align		4
.L_45:
        /*007c*/ 	.byte	0x04, 0x36
        /*007e*/ 	.short	(.L_47 - .L_46)
.L_46:
        /*0080*/ 	.word	0x00000008
.L_47:


//--------------------- .nv.callgraph             --------------------------
	.section	.nv.callgraph,"",@"SHT_CUDA_CALLGRAPH"
	.align	4
	.sectionentsize	8
	.align		4
        /*0000*/ 	.word	0x00000000
	.align		4
        /*0004*/ 	.word	0xffffffff
	.align		4
        /*0008*/ 	.word	0x00000000
	.align		4
        /*000c*/ 	.word	0xfffffffe
	.align		4
        /*0010*/ 	.word	0x00000000
	.align		4
        /*0014*/ 	.word	0xfffffffd
	.align		4
        /*0018*/ 	.word	0x00000000
	.align		4
        /*001c*/ 	.word	0xfffffffc


//--------------------- .text._Z14nestedparalleliPiS_i --------------------------
	.section	.text._Z14nestedparalleliPiS_i,"ax",@progbits
	.align	128
        .global         _Z14nestedparalleliPiS_i
        .type           _Z14nestedparalleliPiS_i,@function
        .size           _Z14nestedparalleliPiS_i,(.L_x_8 - _Z14nestedparalleliPiS_i)
        .other          _Z14nestedparalleliPiS_i,@"STO_CUDA_ENTRY STV_DEFAULT"
_Z14nestedparalleliPiS_i:
.text._Z14nestedparalleliPiS_i:
[----:B------:R-:W-:Y:S01]  /*0000*/  LDC R1, c[0x0][0x37c] ;  /* 0x0000df00ff017b82 */ /* 0x000fe20000000800 */
[----:B------:R-:W0:Y:S07]  /*0010*/  S2R R0, SR_TID.X ;  /* 0x0000000000007919 */ /* 0x000e2e0000002100 */
[----:B------:R-:W0:Y:S01]  /*0020*/  S2UR UR4, SR_CTAID.X ;  /* 0x00000000000479c3 */ /* 0x000e220000002500 */
[----:B------:R-:W1:Y:S01]  /*0030*/  LDCU UR6, c[0x0][0x380] ;  /* 0x00007000ff0677ac */ /* 0x000e620008000800 */
[----:B------:R-:W-:Y:S06]  /*0040*/  BSSY.RECONVERGENT B0, `(.L_x_0) ;  /* 0x0000016000007945 */ /* 0x000fec0003800200 */
[----:B------:R-:W0:Y:S02]  /*0050*/  LDC R9, c[0x0][0x360] ;  /* 0x0000d800ff097b82 */ /* 0x000e240000000800 */
[----:B0-----:R-:W-:Y:S01]  /*0060*/  IMAD R9, R9, UR4, R0 ;  /* 0x0000000409097c24 */ /* 0x001fe2000f8e0200 */
[----:B------:R-:W0:Y:S04]  /*0070*/  LDCU.64 UR4, c[0x0][0x358] ;  /* 0x00006b00ff0477ac */ /* 0x000e280008000a00 */
[----:B------:R-:W-:-:S02]  /*0080*/  ISETP.NE.AND P0, PT, R9, RZ, PT ;  /* 0x000000ff0900720c */ /* 0x000fc40003f05270 */
[C---:B-1----:R-:W-:Y:S02]  /*0090*/  ISETP.GT.AND P1, PT, R9.reuse, UR6, PT ;  /* 0x0000000609007c0c */ /* 0x042fe4000bf24270 */
[----:B------:R-:W-:-:S13]  /*00a0*/  ISETP.GT.OR P0, PT, R9, UR6, !P0 ;  /* 0x0000000609007c0c */ /* 0x000fda000c704670 */
[----:B0-----:R-:W-:Y:S05]  /*00b0*/  @P0 BRA `(.L_x_1) ;  /* 0x0000000000380947 */ /* 0x001fea0003800000 */
[----:B------:R-:W0:Y:S01]  /*00c0*/  LDCU UR7, c[0x0][0x398] ;  /* 0x00007300ff0777ac */ /* 0x000e220008000800 */
[----:B------:R-:W1:Y:S08]  /*00d0*/  LDC.64 R6, c[0x0][0x390] ;  /* 0x0000e400ff067b82 */ /* 0x000e700000000a00 */
[----:B------:R-:W2:Y:S01]  /*00e0*/  LDC.64 R4, c[0x0][0x388] ;  /* 0x0000e200ff047b82 */ /* 0x000ea20000000a00 */
[C---:B0-----:R-:W-:Y:S01]  /*00f0*/  ISETP.GE.AND P0, PT, R9.reuse, UR7, PT ;  /* 0x0000000709007c0c */ /* 0x041fe2000bf06270 */
[----:B-1----:R-:W-:-:S12]  /*0100*/  IMAD.WIDE R2, R9, 0x4, R6 ;  /* 0x0000000409027825 */ /* 0x002fd800078e0206 */
[----:B------:R-:W3:Y:S01]  /*0110*/  @!P0 LDG.E R11, desc[UR4][R2.64] ;  /* 0x00000004020b8981 */ /* 0x000ee2000c1e1900 */
[C---:B------:R-:W-:Y:S01]  /*0120*/  @P0 IADD3 R13, PT, PT, R9.reuse, -UR7, RZ ;  /* 0x80000007090d0c10 */ /* 0x040fe2000fffe0ff */
[----:B--2---:R-:W-:-:S04]  /*0130*/  IMAD.WIDE R4, R9, 0x4, R4 ;  /* 0x0000000409047825 */ /* 0x004fc800078e0204 */
[----:B------:R-:W-:Y:S01]  /*0140*/  @P0 IMAD.WIDE R6, R13, 0x4, R6 ;  /* 0x000000040d060825 */ /* 0x000fe200078e0206 */
[----:B---3--:R0:W-:Y:S04]  /*0150*/  @!P0 STG.E desc[UR4][R4.64], R11 ;  /* 0x0000000b04008986 */ /* 0x0081e8000c101904 */
[----:B------:R-:W2:Y:S04]  /*0160*/  @P0 LDG.E R0, desc[UR4][R2.64] ;  /* 0x0000000402000981 */ /* 0x000ea8000c1e1900 */
[----:B------:R-:W2:Y:S02]  /*0170*/  @P0 LDG.E R7, desc[UR4][R6.64] ;  /* 0x0000000406070981 */ /* 0x000ea4000c1e1900 */
[----:B--2---:R-:W-:-:S05]  /*0180*/  @P0 IADD3 R13, PT, PT, R0, R7, RZ ;  /* 0x00000007000d0210 */ /* 0x004fca0007ffe0ff */
[----:B------:R0:W-:Y:S02]  /*0190*/  @P0 STG.E desc[UR4][R4.64], R13 ;  /* 0x0000000d04000986 */ /* 0x0001e4000c101904 */
.L_x_1:
[----:B------:R-:W-:Y:S05]  /*01a0*/  BSYNC.RECONVERGENT B0 ;  /* 0x0000000000007941 */ /* 0x000fea0003800200 */
.L_x_0:
[----:B------:R-:W-:Y:S06]  /*01b0*/  BAR.SYNC.DEFER_BLOCKING 0x0 ;  /* 0x0000000000007b1d */ /* 0x000fec0000010000 */
[----:B------:R-:W-:Y:S04]  /*01c0*/  BSSY.RECONVERGENT B0, `(.L_x_2) ;  /* 0x0000008000007945 */ /* 0x000fe80003800200 */
[----:B------:R-:W-:Y:S05]  /*01d0*/  @P1 BRA `(.L_x_3) ;  /* 0x0000000000181947 */ /* 0x000fea0003800000 */
[----:B------:R-:W1:Y:S08]  /*01e0*/  LDC.64 R2, c[0x0][0x388] ;  /* 0x0000e200ff027b82 */ /* 0x000e700000000a00 */
[----:B0-----:R-:W0:Y:S01]  /*01f0*/  LDC.64 R4, c[0x0][0x390] ;  /* 0x0000e400ff047b82 */ /* 0x001e220000000a00 */
[----:B-1----:R-:W-:-:S06]  /*0200*/  IMAD.WIDE R2, R9, 0x4, R2 ;  /* 0x0000000409027825 */ /* 0x002fcc00078e0202 */
[----:B------:R-:W2:Y:S01]  /*0210*/  LDG.E R3, desc[UR4][R2.64] ;  /* 0x0000000402037981 */ /* 0x000ea2000c1e1900 */
[----:B0-----:R-:W-:-:S05]  /*0220*/  IMAD.WIDE R4, R9, 0x4, R4 ;  /* 0x0000000409047825 */ /* 0x001fca00078e0204 */
[----:B--2---:R1:W-:Y:S02]  /*0230*/  STG.E desc[UR4][R4.64], R3 ;  /* 0x0000000304007986 */ /* 0x0043e4000c101904 */
.L_x_3:
[----:B------:R-:W-:Y:S05]  /*0240*/  BSYNC.RECONVERGENT B0 ;  /* 0x0000000000007941 */ /* 0x000fea0003800200 */
.L_x_2:
[----:B------:R-:W-:Y:S06]  /*0250*/  BAR.SYNC.DEFER_BLOCKING 0x0 ;  /* 0x0000000000007b1d */ /* 0x000fec0000010000 */
[----:B------:R-:W-:Y:S05]  /*0260*/  EXIT ;  /* 0x000000000000794d */ /* 0x000fea0003800000 */
.L_x_4:
[----:B------:R-:W-:-:S00]  /*0270*/  BRA `(.L_x_4) ;  /* 0xfffffffc00fc7947 */ /* 0x000fc0000383ffff */
[----:B------:R-:W-:-:S00]  /*0280*/  NOP ;  /* 0x0000000000007918 */ /* 0x000fc00000000000 */
[----:B------:R-:W-:-:S00]  /*0290*/  NOP ;  /* 0x0000000000007918 */ /* 0x000fc00000000000 */
[----:B------:R-:W-:-:S00]  /*02a0*/  NOP ;  /* 0x0000000000007918 */ /* 0x000fc00000000000 */
[----:B------:R-:W-:-:S00]  /*02b0*/  NOP ;  /* 0x0000000000007918 */ /* 0x000fc00000000000 */
[----:B------:R-:W-:-:S00]  /*02c0*/  NOP ;  /* 0x0000000000007918 */ /* 0x000fc00000000000 */
[----:B------:R-:W-:-:S00]  /*02d0*/  NOP ;  /* 0x0000000000007918 */ /* 0x000fc00000000000 */
[----:B------:R-:W-:-:S00]  /*02e0*/  NOP ;  /* 0x0000000000007918 */ /* 0x000fc00000000000 */
[----:B------:R-:W-:-:S00]  /*02f0*/  NOP ;  /* 0x0000000000007918 */ /* 0x000fc00000000000 */
.L_x_8:


//--------------------- .text._Z8paralleliPiS_i   --------------------------
	.section	.text._Z8paralleliPiS_i,"ax",@progbits
	.align	128
        .global         _Z8paralleliPiS_i
        .type           _Z8paralleliPiS_i,@function
        .size           _Z8paralleliPiS_i,(.L_x_9 - _Z8paralleliPiS_i)
        .other          _Z8paralleliPiS_i,@"STO_CUDA_ENTRY STV_DEFAULT"
_Z8paralleliPiS_i:
.text._Z8paralleliPiS_i:
[----:B------:R-:W-:Y:S01]  /*0000*/  LDC R1, c[0x0][0x37c] ;  /* 0x0000df00ff017b82 */ /* 0x000fe20000000800 */
[----:B------:R-:W0:Y:S07]  /*0010*/  S2R R0, SR_TID.X ;  /* 0x0000000000007919 */ /* 0x000e2e0000002100 */
[----:B------:R-:W0:Y:S01]  /*0020*/  S2UR UR4, SR_CTAID.X ;  /* 0x00000000000479c3 */ /* 0x000e220000002500 */
[----:B------:R-:W1:Y:S01]  /*0030*/  LDCU UR5, c[0x0][0x380] ;  /* 0x00007000ff0577ac */ /* 0x000e620008000800 */
[----:B------:R-:W-:Y:S06]  /*0040*/  BSSY.RECONVERGENT B0, `(.L_x_5) ;  /* 0x000000d000007945 */ /* 0x000fec0003800200 */
[----:B------:R-:W0:Y:S02]  /*0050*/  LDC R5, c[0x0][0x360] ;  /* 0x0000d800ff057b82 */ /* 0x000e240000000800 */
[----:B0-----:R-:W-:-:S05]  /*0060*/  IMAD R5, R5, UR4, R0 ;  /* 0x0000000405057c24 */ /* 0x001fca000f8e0200 */
[----:B-1----:R-:W-:-:S13]  /*0070*/  ISETP.GE.AND P0, PT, R5, UR5, PT ;  /* 0x0000000505007c0c */ /* 0x002fda000bf06270 */
[----:B------:R-:W-:Y:S05]  /*0080*/  @P0 BRA `(.L_x_6) ;  /* 0x0000000000200947 */ /* 0x000fea0003800000 */
[----:B------:R-:W0:Y:S01]  /*0090*/  LDC.64 R2, c[0x0][0x388] ;  /* 0x0000e200ff027b82 */ /* 0x000e220000000a00 */
[----:B------:R-:W1:Y:S01]  /*00a0*/  LDCU.64 UR4, c[0x0][0x358] ;  /* 0x00006b00ff0477ac */ /* 0x000e620008000a00 */
[----:B0-----:R-:W-:-:S06]  /*00b0*/  IMAD.WIDE R2, R5, 0x4, R2 ;  /* 0x0000000405027825 */ /* 0x001fcc00078e0202 */
[----:B------:R-:W0:Y:S01]  /*00c0*/  LDC.64 R4, c[0x0][0x390] ;  /* 0x0000e400ff047b82 */ /* 0x000e220000000a00 */
[----:B-1----:R-:W0:Y:S01]  /*00d0*/  LDG.E R3, desc[UR4][R2.64] ;  /* 0x0000000402037981 */ /* 0x002e22000c1e1900 */
[----:B------:R-:W-:Y:S02]  /*00e0*/  HFMA2 R7, -RZ, RZ, 0, 5.9604644775390625e-08 ;  /* 0x00000001ff077431 */ /* 0x000fe400000001ff */
[----:B0-----:R-:W-:-:S05]  /*00f0*/  IMAD.WIDE R4, R3, 0x4, R4 ;  /* 0x0000000403047825 */ /* 0x001fca00078e0204 */
[----:B------:R0:W-:Y:S02]  /*0100*/  REDG.E.ADD.STRONG.GPU desc[UR4][R4.64], R7 ;  /* 0x000000070400798e */ /* 0x0001e4000c12e104 */
.L_x_6:
[----:B------:R-:W-:Y:S05]  /*0110*/  BSYNC.RECONVERGENT B0 ;  /* 0x0000000000007941 */ /* 0x000fea0003800200 */
.L_x_5:
[----:B------:R-:W-:Y:S06]  /*0120*/  BAR.SYNC.DEFER_BLOCKING 0x0 ;  /* 0x0000000000007b1d */ /* 0x000fec0000010000 */
[----:B------:R-:W-:Y:S05]  /*0130*/  EXIT ;  /* 0x000000000000794d */ /* 0x000fea0003800000 */
.L_x_7:
        /* <DEDUP_REMOVED lines=12> */
.L_x_9:


//--------------------- .nv.shared.reserved.0     --------------------------
	.section	.nv.shared.reserved.0,"aw",@nobits
	.weak		__nv_reservedSMEM_offset_0_alias
	.size		__nv_reservedSMEM_offset_0_alias, 0, 64
	.other		__nv_reservedSMEM_offset_0_alias,@"STO_CUDA_RESERVED_SHARED STV_DEFAULT"
__nv_reservedSMEM_offset_0_alias:
	.zero		0
	.zero		64


//--------------------- .nv.constant0._Z14nestedparalleliPiS_i --------------------------
	.section	.nv.constant0._Z14nestedparalleliPiS_i,"a",@progbits
	.sectionflags	@""
	.align	4
.nv.constant0._Z14nestedparalleliPiS_i:
	.zero		924


//--------------------- .nv.constant0._Z8paralleliPiS_i --------------------------
	.section	.nv.constant0._Z8paralleliPiS_i,"a",@progbits
	.sectionflags	@""
	.align	4
.nv.constant0._Z8paralleliPiS_i:
	.zero		924


//--------------------- SYMBOLS --------------------------

	.type		.nv.reservedSmem.offset0,@object
	.size		.nv.reservedSmem.offset0,0x4
